	.headerflags	@"EF_CUDA_TEXMODE_UNIFIED EF_CUDA_64BIT_ADDRESS EF_CUDA_ACCELERATORS EF_CUDA_SM90 EF_CUDA_VIRTUAL_SM(EF_CUDA_SM90)"
	.elftype	@"ET_EXEC"


//--------------------- .nv.info                  --------------------------
	.section	.nv.info,"",@"SHT_CUDA_INFO"
	.align	4


	//----- nvinfo : EIATTR_REGCOUNT
	.align		4
        /*0000*/ 	.byte	0x04, 0x2f
        /*0002*/ 	.short	(.L_3 - .L_2)
	.align		4
.L_2:
        /*0004*/ 	.word	index@(triton_poi_fused__native_batch_norm_legit_no_training_convolution_relu_4)
        /*0008*/ 	.word	0x00000016


	//----- nvinfo : EIATTR_MIN_STACK_SIZE
	.align		4
.L_3:
        /*000c*/ 	.byte	0x04, 0x12
        /*000e*/ 	.short	(.L_5 - .L_4)
	.align		4
.L_4:
        /*0010*/ 	.word	index@(triton_poi_fused__native_batch_norm_legit_no_training_convolution_relu_4)
        /*0014*/ 	.word	0x00000000


	//----- nvinfo : EIATTR_FRAME_SIZE
	.align		4
.L_5:
        /*0018*/ 	.byte	0x04, 0x11
        /*001a*/ 	.short	(.L_7 - .L_6)
	.align		4
.L_6:
        /*001c*/ 	.word	index@(triton_poi_fused__native_batch_norm_legit_no_training_convolution_relu_4)
        /*0020*/ 	.word	0x00000000


	//----- nvinfo : EIATTR_MIN_STACK_SIZE
	.align		4
.L_7:
        /*0024*/ 	.byte	0x04, 0x12
        /*0026*/ 	.short	(.L_9 - .L_8)
	.align		4
.L_8:
        /*0028*/ 	.word	index@(triton_poi_fused__native_batch_norm_legit_no_training_convolution_relu_4)
        /*002c*/ 	.word	0x00000000
.L_9:


//--------------------- .nv.info.triton_poi_fused__native_batch_norm_legit_no_training_convolution_relu_4 --------------------------
	.section	.nv.info.triton_poi_fused__native_batch_norm_legit_no_training_convolution_relu_4,"",@"SHT_CUDA_INFO"
	.sectionflags	@""
	.align	4


	//----- nvinfo : EIATTR_CUDA_API_VERSION
	.align		4
        /*0000*/ 	.byte	0x04, 0x37
        /*0002*/ 	.short	(.L_11 - .L_10)
.L_10:
        /*0004*/ 	.word	0x0000007c


	//----- nvinfo : EIATTR_KPARAM_INFO
	.align		4
.L_11:
        /*0008*/ 	.byte	0x04, 0x17
        /*000a*/ 	.short	(.L_13 - .L_12)
.L_12:
        /*000c*/ 	.word	0x00000000
        /*0010*/ 	.short	0x0007
        /*0012*/ 	.short	0x0038
        /*0014*/ 	.byte	0x00, 0xf0, 0x11, 0x00


	//----- nvinfo : EIATTR_KPARAM_INFO
	.align		4
.L_13:
        /*0018*/ 	.byte	0x04, 0x17
        /*001a*/ 	.short	(.L_15 - .L_14)
.L_14:
        /*001c*/ 	.word	0x00000000
        /*0020*/ 	.short	0x0006
        /*0022*/ 	.short	0x0030
        /*0024*/ 	.byte	0x00, 0xf4, 0x21, 0x00


	//----- nvinfo : EIATTR_KPARAM_INFO
	.align		4
.L_15:
        /*0028*/ 	.byte	0x04, 0x17
        /*002a*/ 	.short	(.L_17 - .L_16)
.L_16:
        /*002c*/ 	.word	0x00000000
        /*0030*/ 	.short	0x0005
        /*0032*/ 	.short	0x0028
        /*0034*/ 	.byte	0x00, 0xf4, 0x21, 0x00


	//----- nvinfo : EIATTR_KPARAM_INFO
	.align		4
.L_17:
        /*0038*/ 	.byte	0x04, 0x17
        /*003a*/ 	.short	(.L_19 - .L_18)
.L_18:
        /*003c*/ 	.word	0x00000000
        /*0040*/ 	.short	0x0004
        /*0042*/ 	.short	0x0020
        /*0044*/ 	.byte	0x00, 0xf4, 0x21, 0x00


	//----- nvinfo : EIATTR_KPARAM_INFO
	.align		4
.L_19:
        /*0048*/ 	.byte	0x04, 0x17
        /*004a*/ 	.short	(.L_21 - .L_20)
.L_20:
        /*004c*/ 	.word	0x00000000
        /*0050*/ 	.short	0x0003
        /*0052*/ 	.short	0x0018
        /*0054*/ 	.byte	0x00, 0xf4, 0x21, 0x00


	//----- nvinfo : EIATTR_KPARAM_INFO
	.align		4
.L_21:
        /*0058*/ 	.byte	0x04, 0x17
        /*005a*/ 	.short	(.L_23 - .L_22)
.L_22:
        /*005c*/ 	.word	0x00000000
        /*0060*/ 	.short	0x0002
        /*0062*/ 	.short	0x0010
        /*0064*/ 	.byte	0x00, 0xf4, 0x21, 0x00


	//----- nvinfo : EIATTR_KPARAM_INFO
	.align		4
.L_23:
        /*0068*/ 	.byte	0x04, 0x17
        /*006a*/ 	.short	(.L_25 - .L_24)
.L_24:
        /*006c*/ 	.word	0x00000000
        /*0070*/ 	.short	0x0001
        /*0072*/ 	.short	0x0008
        /*0074*/ 	.byte	0x00, 0xf4, 0x21, 0x00


	//----- nvinfo : EIATTR_KPARAM_INFO
	.align		4
.L_25:
        /*0078*/ 	.byte	0x04, 0x17
        /*007a*/ 	.short	(.L_27 - .L_26)
.L_26:
        /*007c*/ 	.word	0x00000000
        /*0080*/ 	.short	0x0000
        /*0082*/ 	.short	0x0000
        /*0084*/ 	.byte	0x00, 0xf4, 0x21, 0x00


	//----- nvinfo : EIATTR_SPARSE_MMA_MASK
	.align		4
.L_27:
        /*0088*/ 	.byte	0x03, 0x50
        /*008a*/ 	.short	0x0000


	//----- nvinfo : EIATTR_MAXREG_COUNT
	.align		4
        /*008c*/ 	.byte	0x03, 0x1b
        /*008e*/ 	.short	0x00ff


	//----- nvinfo : EIATTR_EXIT_INSTR_OFFSETS
	.align		4
        /*0090*/ 	.byte	0x04, 0x1c
        /*0092*/ 	.short	(.L_29 - .L_28)


	//   ....[0]....
.L_28:
        /*0094*/ 	.word	0x000003c0


	//----- nvinfo : EIATTR_REQNTID
	.align		4
.L_29:
        /*0098*/ 	.byte	0x04, 0x10
        /*009a*/ 	.short	(.L_31 - .L_30)
.L_30:
        /*009c*/ 	.word	0x00000100
        /*00a0*/ 	.word	0x00000001
        /*00a4*/ 	.word	0x00000001


	//----- nvinfo : EIATTR_CBANK_PARAM_SIZE
	.align		4
.L_31:
        /*00a8*/ 	.byte	0x03, 0x19
        /*00aa*/ 	.short	0x003c


	//----- nvinfo : EIATTR_PARAM_CBANK
	.align		4
        /*00ac*/ 	.byte	0x04, 0x0a
        /*00ae*/ 	.short	(.L_33 - .L_32)
	.align		4
.L_32:
        /*00b0*/ 	.word	index@(.nv.constant0.triton_poi_fused__native_batch_norm_legit_no_training_convolution_relu_4)
        /*00b4*/ 	.short	0x0210
        /*00b6*/ 	.short	0x003c


	//----- nvinfo : EIATTR_SW_WAR
	.align		4
.L_33:
        /*00b8*/ 	.byte	0x04, 0x36
        /*00ba*/ 	.short	(.L_35 - .L_34)
.L_34:
        /*00bc*/ 	.word	0x00000008
.L_35:


//--------------------- .nv.callgraph             --------------------------
	.section	.nv.callgraph,"",@"SHT_CUDA_CALLGRAPH"
	.align	4
	.sectionentsize	8
	.align		4
        /*0000*/ 	.word	0x00000000
	.align		4
        /*0004*/ 	.word	0xffffffff
	.align		4
        /*0008*/ 	.word	0x00000000
	.align		4
        /*000c*/ 	.word	0xfffffffe
	.align		4
        /*0010*/ 	.word	0x00000000
	.align		4
        /*0014*/ 	.word	0xfffffffd
	.align		4
        /*0018*/ 	.word	0x00000000
	.align		4
        /*001c*/ 	.word	0xfffffffc


//--------------------- .nv.constant4             --------------------------
	.section	.nv.constant4,"a",@progbits
	.align	8
	.align		8
.nv.constant4:
        /*0000*/ 	.dword	_$_str
	.align		8
        /*0008*/ 	.dword	_$_str_$_2


//--------------------- .text.triton_poi_fused__native_batch_norm_legit_no_training_convolution_relu_4 --------------------------
	.section	.text.triton_poi_fused__native_batch_norm_legit_no_training_convolution_relu_4,"ax",@progbits
	.align	128
        .global         triton_poi_fused__native_batch_norm_legit_no_training_convolution_relu_4
        .type           triton_poi_fused__native_batch_norm_legit_no_training_convolution_relu_4,@function
        .size           triton_poi_fused__native_batch_norm_legit_no_training_convolution_relu_4,(.L_x_1 - triton_poi_fused__native_batch_norm_legit_no_training_convolution_relu_4)
        .other          triton_poi_fused__native_batch_norm_legit_no_training_convolution_relu_4,@"STO_CUDA_ENTRY STV_DEFAULT"
triton_poi_fused__native_batch_norm_legit_no_training_convolution_relu_4:
.text.triton_poi_fused__native_batch_norm_legit_no_training_convolution_relu_4:
[----:B------:R-:W-:Y:S01]  /*0000*/  LDC R1, c[0x0][0x28] ;  /* 0x00000a00ff017b82 */ /* 0x000fe20000000800 */
[----:B------:R-:W1:Y:S07]  /*0010*/  S2R R0, SR_TID.X ;  /* 0x0000000000007919 */ /* 0x000e6e0000002100 */
[----:B------:R-:W2:Y:S01]  /*0020*/  LDC.64 R14, c[0x0][0x228] ;  /* 0x00008a00ff0e7b82 */ /* 0x000ea20000000a00 */
[----:B------:R-:W-:Y:S01]  /*0030*/  ULDC.64 UR4, c[0x0][0x208] ;  /* 0x0000820000047ab9 */ /* 0x000fe20000000a00 */
[----:B------:R-:W3:Y:S06]  /*0040*/  S2R R5, SR_CTAID.X ;  /* 0x0000000000057919 */ /* 0x000eec0000002500 */
[----:B------:R-:W4:Y:S08]  /*0050*/  LDC.64 R10, c[0x0][0x218] ;  /* 0x00008600ff0a7b82 */ /* 0x000f300000000a00 */
[----:B------:R-:W5:Y:S08]  /*0060*/  LDC.64 R12, c[0x0][0x220] ;  /* 0x00008800ff0c7b82 */ /* 0x000f700000000a00 */
[----:B------:R-:W4:Y:S01]  /*0070*/  LDC.64 R16, c[0x0][0x230] ;  /* 0x00008c00ff107b82 */ /* 0x000f220000000a00 */
[----:B-1----:R-:W-:-:S02]  /*0080*/  SHF.L.U32 R0, R0, 0x1, RZ ;  /* 0x0000000100007819 */ /* 0x002fc400000006ff */
[----:B---3--:R-:W-:Y:S02]  /*0090*/  SHF.R.S32.HI R3, RZ, 0x16, R5 ;  /* 0x00000016ff037819 */ /* 0x008fe40000011405 */
[----:B------:R-:W-:Y:S02]  /*00a0*/  LOP3.LUT R0, R0, 0x1fe, RZ, 0xc0, !PT ;  /* 0x000001fe00007812 */ /* 0x000fe400078ec0ff */
[----:B------:R-:W-:Y:S02]  /*00b0*/  SGXT R3, R3, 0x1 ;  /* 0x000000010303781a */ /* 0x000fe40000000200 */
[----:B------:R-:W-:Y:S02]  /*00c0*/  LEA R0, R5, R0, 0x9 ;  /* 0x0000000005007211 */ /* 0x000fe400078e48ff */
[----:B------:R-:W1:Y:S02]  /*00d0*/  LDC.64 R4, c[0x0][0x238] ;  /* 0x00008e00ff047b82 */ /* 0x000e640000000a00 */
[----:B------:R-:W-:-:S04]  /*00e0*/  LEA.HI R3, R3, R0, RZ, 0x6 ;  /* 0x0000000003037211 */ /* 0x000fc800078f30ff */
[--C-:B------:R-:W-:Y:S02]  /*00f0*/  SHF.R.S32.HI R2, RZ, 0x6, R3.reuse ;  /* 0x00000006ff027819 */ /* 0x100fe40000011403 */
[----:B------:R-:W-:-:S04]  /*0100*/  SHF.R.S32.HI R3, RZ, 0x1f, R3 ;  /* 0x0000001fff037819 */ /* 0x000fc80000011403 */
[----:B------:R-:W-:-:S04]  /*0110*/  LEA.HI R3, R3, R2, RZ, 0xa ;  /* 0x0000000203037211 */ /* 0x000fc800078f50ff */
[----:B------:R-:W-:-:S04]  /*0120*/  LOP3.LUT R3, R3, 0xfffffc00, RZ, 0xc0, !PT ;  /* 0xfffffc0003037812 */ /* 0x000fc800078ec0ff */
[----:B------:R-:W-:Y:S02]  /*0130*/  IADD3 R19, R2, -R3, RZ ;  /* 0x8000000302137210 */ /* 0x000fe40007ffe0ff */
[----:B------:R-:W3:Y:S03]  /*0140*/  LDC.64 R2, c[0x0][0x210] ;  /* 0x00008400ff027b82 */ /* 0x000ee60000000a00 */
[----:B--2---:R-:W-:-:S05]  /*0150*/  IMAD.WIDE R14, R19, 0x4, R14 ;  /* 0x00000004130e7825 */ /* 0x004fca00078e020e */
[----:B------:R2:W2:Y:S01]  /*0160*/  LDG.E.EL R18, desc[UR4][R14.64] ;  /* 0x000000040e127981 */ /* 0x0004a2000c2e1900 */
[----:B----4-:R-:W-:-:S04]  /*0170*/  IMAD.WIDE R10, R19, 0x4, R10 ;  /* 0x00000004130a7825 */ /* 0x010fc800078e020a */
[----:B-----5:R-:W-:Y:S01]  /*0180*/  IMAD.WIDE R12, R19, 0x4, R12 ;  /* 0x00000004130c7825 */ /* 0x020fe200078e020c */
[----:B------:R4:W5:Y:S04]  /*0190*/  LDG.E.EL R8, desc[UR4][R10.64] ;  /* 0x000000040a087981 */ /* 0x000968000c2e1900 */
[----:B------:R-:W5:Y:S01]  /*01a0*/  LDG.E.EL R9, desc[UR4][R12.64] ;  /* 0x000000040c097981 */ /* 0x000f62000c2e1900 */
[----:B---3--:R-:W-:-:S05]  /*01b0*/  IMAD.WIDE R2, R0, 0x4, R2 ;  /* 0x0000000400027825 */ /* 0x008fca00078e0202 */
[----:B------:R-:W5:Y:S01]  /*01c0*/  LDG.E.64 R6, desc[UR4][R2.64] ;  /* 0x0000000402067981 */ /* 0x000f62000c1e1b00 */
[----:B0-2---:R-:W-:-:S04]  /*01d0*/  IMAD.WIDE R14, R19, 0x4, R16 ;  /* 0x00000004130e7825 */ /* 0x005fc800078e0210 */
[----:B-1----:R-:W-:Y:S02]  /*01e0*/  IMAD.WIDE R16, R19, 0x4, R4 ;  /* 0x0000000413107825 */ /* 0x002fe400078e0204 */
[----:B------:R-:W2:Y:S01]  /*01f0*/  LDG.E.EL R14, desc[UR4][R14.64] ;  /* 0x000000040e0e7981 */ /* 0x000ea2000c2e1900 */
[----:B----4-:R-:W-:Y:S01]  /*0200*/  HFMA2.MMA R10, -RZ, RZ, 1.625, 0 ;  /* 0x3e800000ff0a7435 */ /* 0x010fe200000001ff */
[----:B------:R-:W0:Y:S02]  /*0210*/  LDC.64 R4, c[0x0][0x240] ;  /* 0x00009000ff047b82 */ /* 0x000e240000000a00 */
[----:B------:R-:W2:Y:S01]  /*0220*/  LDG.E.EL R17, desc[UR4][R16.64] ;  /* 0x0000000410117981 */ /* 0x000ea2000c2e1900 */
[----:B0-----:R-:W-:-:S04]  /*0230*/  IMAD.WIDE R4, R0, 0x4, R4 ;  /* 0x0000000400047825 */ /* 0x001fc800078e0204 */
[----:B------:R-:W-:-:S04]  /*0240*/  FADD R18, R18, 9.9999997473787516356e-06 ;  /* 0x3727c5ac12127421 */ /* 0x000fc80000000000 */
[----:B------:R-:W0:Y:S02]  /*0250*/  MUFU.SQRT R19, R18 ;  /* 0x0000001200137308 */ /* 0x000e240000002000 */
[C---:B0-----:R-:W-:Y:S02]  /*0260*/  FSETP.GT.AND P0, PT, R19.reuse, 8.50705917302346158658e+37, PT ;  /* 0x7e8000001300780b */ /* 0x041fe40003f04000 */
[----:B------:R-:W-:-:S11]  /*0270*/  FSETP.GEU.AND P1, PT, R19, 1.175494350822287508e-38, PT ;  /* 0x008000001300780b */ /* 0x000fd60003f2e000 */
[----:B------:R-:W-:-:S04]  /*0280*/  @P0 FMUL R19, R19, 0.25 ;  /* 0x3e80000013130820 */ /* 0x000fc80000400000 */
[----:B------:R-:W-:-:S06]  /*0290*/  @!P1 FMUL R19, R19, 16777216 ;  /* 0x4b80000013139820 */ /* 0x000fcc0000400000 */
[----:B------:R-:W0:Y:S01]  /*02a0*/  MUFU.RCP R19, R19 ;  /* 0x0000001300137308 */ /* 0x000e220000001000 */
[----:B------:R-:W-:Y:S01]  /*02b0*/  FSEL R10, R10, 1, P0 ;  /* 0x3f8000000a0a7808 */ /* 0x000fe20000000000 */
[--C-:B-----5:R-:W-:Y:S01]  /*02c0*/  FADD R6, R6, R8.reuse ;  /* 0x0000000806067221 */ /* 0x120fe20000000000 */
[----:B------:R-:W-:-:S03]  /*02d0*/  FADD R7, R7, R8 ;  /* 0x0000000807077221 */ /* 0x000fc60000000000 */
[----:B------:R-:W-:Y:S01]  /*02e0*/  @!P1 FMUL R10, R10, 16777216 ;  /* 0x4b8000000a0a9820 */ /* 0x000fe20000400000 */
[C---:B------:R-:W-:Y:S01]  /*02f0*/  FADD R8, -R9.reuse, R6 ;  /* 0x0000000609087221 */ /* 0x040fe20000000100 */
[----:B------:R-:W-:Y:S02]  /*0300*/  FADD R9, -R9, R7 ;  /* 0x0000000709097221 */ /* 0x000fe40000000100 */
[----:B0-----:R-:W-:-:S04]  /*0310*/  FMUL R10, R19, R10 ;  /* 0x0000000a130a7220 */ /* 0x001fc80000400000 */
[-C--:B------:R-:W-:Y:S01]  /*0320*/  FMUL R8, R8, R10.reuse ;  /* 0x0000000a08087220 */ /* 0x080fe20000400000 */
[----:B------:R-:W-:-:S03]  /*0330*/  FMUL R10, R9, R10 ;  /* 0x0000000a090a7220 */ /* 0x000fc60000400000 */
[C-C-:B--2---:R-:W-:Y:S01]  /*0340*/  FFMA R8, R14.reuse, R8, R17.reuse ;  /* 0x000000080e087223 */ /* 0x144fe20000000011 */
[----:B------:R-:W-:-:S04]  /*0350*/  FFMA R10, R14, R10, R17 ;  /* 0x0000000a0e0a7223 */ /* 0x000fc80000000011 */
[----:B------:R-:W-:Y:S02]  /*0360*/  FSETP.GEU.AND P0, PT, R8, RZ, PT ;  /* 0x000000ff0800720b */ /* 0x000fe40003f0e000 */
[----:B------:R-:W-:Y:S02]  /*0370*/  FSETP.GEU.AND P1, PT, R10, RZ, PT ;  /* 0x000000ff0a00720b */ /* 0x000fe40003f2e000 */
[----:B------:R-:W-:Y:S02]  /*0380*/  FSEL R8, R8, RZ, P0 ;  /* 0x000000ff08087208 */ /* 0x000fe40000000000 */
[----:B------:R-:W-:Y:S01]  /*0390*/  FSEL R9, R10, RZ, P1 ;  /* 0x000000ff0a097208 */ /* 0x000fe20000800000 */
[----:B------:R-:W-:Y:S04]  /*03a0*/  STG.E.64 desc[UR4][R2.64], R6 ;  /* 0x0000000602007986 */ /* 0x000fe8000c101b04 */
[----:B------:R-:W-:Y:S01]  /*03b0*/  STG.E.64 desc[UR4][R4.64], R8 ;  /* 0x0000000804007986 */ /* 0x000fe2000c101b04 */
[----:B------:R-:W-:Y:S05]  /*03c0*/  EXIT ;  /* 0x000000000000794d */ /* 0x000fea0003800000 */
.L_x_0:
[----:B------:R-:W-:-:S00]  /*03d0*/  BRA `(.L_x_0) ;  /* 0xfffffffc00fc7947 */ /* 0x000fc0000383ffff */
[----:B------:R-:W-:-:S00]  /*03e0*/  NOP ;  /* 0x0000000000007918 */ /* 0x000fc00000000000 */
        /* <DEDUP_REMOVED lines=9> */
.L_x_1:


//--------------------- .nv.global.init           --------------------------
	.section	.nv.global.init,"aw",@progbits
.nv.global.init:
	.type		_$_str,@object
	.size		_$_str,(_$_str_$_2 - _$_str)
_$_str:
        /*0000*/ 	.byte	0x5f, 0x5f, 0x43, 0x55, 0x44, 0x41, 0x5f, 0x46, 0x54, 0x5a, 0x00
	.type		_$_str_$_2,@object
	.size		_$_str_$_2,(.L_1 - _$_str_$_2)
_$_str_$_2:
        /*000b*/ 	.byte	0x5f, 0x5f, 0x43, 0x55, 0x44, 0x41, 0x5f, 0x50, 0x52, 0x45, 0x43, 0x5f, 0x53, 0x51, 0x52, 0x54
        /*001b*/ 	.byte	0x00
.L_1:


//--------------------- .nv.constant0.triton_poi_fused__native_batch_norm_legit_no_training_convolution_relu_4 --------------------------
	.section	.nv.constant0.triton_poi_fused__native_batch_norm_legit_no_training_convolution_relu_4,"a",@progbits
	.sectionflags	@""
	.align	4
.nv.constant0.triton_poi_fused__native_batch_norm_legit_no_training_convolution_relu_4:
	.zero		588
